	.headerflags	@"EF_CUDA_TEXMODE_UNIFIED EF_CUDA_64BIT_ADDRESS EF_CUDA_ACCELERATORS EF_CUDA_SM90 EF_CUDA_VIRTUAL_SM(EF_CUDA_SM90)"
	.elftype	@"ET_EXEC"


//--------------------- .nv.info                  --------------------------
	.section	.nv.info,"",@"SHT_CUDA_INFO"
	.align	4


	//----- nvinfo : EIATTR_REGCOUNT
	.align		4
        /*0000*/ 	.byte	0x04, 0x2f
        /*0002*/ 	.short	(.L_3 - .L_2)
	.align		4
.L_2:
        /*0004*/ 	.word	index@(triton_poi_fused__native_batch_norm_legit_no_training_add_15)
        /*0008*/ 	.word	0x00000013


	//----- nvinfo : EIATTR_MIN_STACK_SIZE
	.align		4
.L_3:
        /*000c*/ 	.byte	0x04, 0x12
        /*000e*/ 	.short	(.L_5 - .L_4)
	.align		4
.L_4:
        /*0010*/ 	.word	index@(triton_poi_fused__native_batch_norm_legit_no_training_add_15)
        /*0014*/ 	.word	0x00000000


	//----- nvinfo : EIATTR_FRAME_SIZE
	.align		4
.L_5:
        /*0018*/ 	.byte	0x04, 0x11
        /*001a*/ 	.short	(.L_7 - .L_6)
	.align		4
.L_6:
        /*001c*/ 	.word	index@(triton_poi_fused__native_batch_norm_legit_no_training_add_15)
        /*0020*/ 	.word	0x00000000


	//----- nvinfo : EIATTR_MIN_STACK_SIZE
	.align		4
.L_7:
        /*0024*/ 	.byte	0x04, 0x12
        /*0026*/ 	.short	(.L_9 - .L_8)
	.align		4
.L_8:
        /*0028*/ 	.word	index@(triton_poi_fused__native_batch_norm_legit_no_training_add_15)
        /*002c*/ 	.word	0x00000000
.L_9:


//--------------------- .nv.info.triton_poi_fused__native_batch_norm_legit_no_training_add_15 --------------------------
	.section	.nv.info.triton_poi_fused__native_batch_norm_legit_no_training_add_15,"",@"SHT_CUDA_INFO"
	.sectionflags	@""
	.align	4


	//----- nvinfo : EIATTR_CUDA_API_VERSION
	.align		4
        /*0000*/ 	.byte	0x04, 0x37
        /*0002*/ 	.short	(.L_11 - .L_10)
.L_10:
        /*0004*/ 	.word	0x0000007c


	//----- nvinfo : EIATTR_KPARAM_INFO
	.align		4
.L_11:
        /*0008*/ 	.byte	0x04, 0x17
        /*000a*/ 	.short	(.L_13 - .L_12)
.L_12:
        /*000c*/ 	.word	0x00000000
        /*0010*/ 	.short	0x0007
        /*0012*/ 	.short	0x0038
        /*0014*/ 	.byte	0x00, 0xf0, 0x11, 0x00


	//----- nvinfo : EIATTR_KPARAM_INFO
	.align		4
.L_13:
        /*0018*/ 	.byte	0x04, 0x17
        /*001a*/ 	.short	(.L_15 - .L_14)
.L_14:
        /*001c*/ 	.word	0x00000000
        /*0020*/ 	.short	0x0006
        /*0022*/ 	.short	0x0030
        /*0024*/ 	.byte	0x00, 0xf4, 0x21, 0x00


	//----- nvinfo : EIATTR_KPARAM_INFO
	.align		4
.L_15:
        /*0028*/ 	.byte	0x04, 0x17
        /*002a*/ 	.short	(.L_17 - .L_16)
.L_16:
        /*002c*/ 	.word	0x00000000
        /*0030*/ 	.short	0x0005
        /*0032*/ 	.short	0x0028
        /*0034*/ 	.byte	0x00, 0xf4, 0x21, 0x00


	//----- nvinfo : EIATTR_KPARAM_INFO
	.align		4
.L_17:
        /*0038*/ 	.byte	0x04, 0x17
        /*003a*/ 	.short	(.L_19 - .L_18)
.L_18:
        /*003c*/ 	.word	0x00000000
        /*0040*/ 	.short	0x0004
        /*0042*/ 	.short	0x0020
        /*0044*/ 	.byte	0x00, 0xf4, 0x21, 0x00


	//----- nvinfo : EIATTR_KPARAM_INFO
	.align		4
.L_19:
        /*0048*/ 	.byte	0x04, 0x17
        /*004a*/ 	.short	(.L_21 - .L_20)
.L_20:
        /*004c*/ 	.word	0x00000000
        /*0050*/ 	.short	0x0003
        /*0052*/ 	.short	0x0018
        /*0054*/ 	.byte	0x00, 0xf4, 0x21, 0x00


	//----- nvinfo : EIATTR_KPARAM_INFO
	.align		4
.L_21:
        /*0058*/ 	.byte	0x04, 0x17
        /*005a*/ 	.short	(.L_23 - .L_22)
.L_22:
        /*005c*/ 	.word	0x00000000
        /*0060*/ 	.short	0x0002
        /*0062*/ 	.short	0x0010
        /*0064*/ 	.byte	0x00, 0xf4, 0x21, 0x00


	//----- nvinfo : EIATTR_KPARAM_INFO
	.align		4
.L_23:
        /*0068*/ 	.byte	0x04, 0x17
        /*006a*/ 	.short	(.L_25 - .L_24)
.L_24:
        /*006c*/ 	.word	0x00000000
        /*0070*/ 	.short	0x0001
        /*0072*/ 	.short	0x0008
        /*0074*/ 	.byte	0x00, 0xf4, 0x21, 0x00


	//----- nvinfo : EIATTR_KPARAM_INFO
	.align		4
.L_25:
        /*0078*/ 	.byte	0x04, 0x17
        /*007a*/ 	.short	(.L_27 - .L_26)
.L_26:
        /*007c*/ 	.word	0x00000000
        /*0080*/ 	.short	0x0000
        /*0082*/ 	.short	0x0000
        /*0084*/ 	.byte	0x00, 0xf4, 0x21, 0x00


	//----- nvinfo : EIATTR_SPARSE_MMA_MASK
	.align		4
.L_27:
        /*0088*/ 	.byte	0x03, 0x50
        /*008a*/ 	.short	0x0000


	//----- nvinfo : EIATTR_MAXREG_COUNT
	.align		4
        /*008c*/ 	.byte	0x03, 0x1b
        /*008e*/ 	.short	0x00ff


	//----- nvinfo : EIATTR_EXIT_INSTR_OFFSETS
	.align		4
        /*0090*/ 	.byte	0x04, 0x1c
        /*0092*/ 	.short	(.L_29 - .L_28)


	//   ....[0]....
.L_28:
        /*0094*/ 	.word	0x000002f0


	//----- nvinfo : EIATTR_REQNTID
	.align		4
.L_29:
        /*0098*/ 	.byte	0x04, 0x10
        /*009a*/ 	.short	(.L_31 - .L_30)
.L_30:
        /*009c*/ 	.word	0x00000080
        /*00a0*/ 	.word	0x00000001
        /*00a4*/ 	.word	0x00000001


	//----- nvinfo : EIATTR_CBANK_PARAM_SIZE
	.align		4
.L_31:
        /*00a8*/ 	.byte	0x03, 0x19
        /*00aa*/ 	.short	0x003c


	//----- nvinfo : EIATTR_PARAM_CBANK
	.align		4
        /*00ac*/ 	.byte	0x04, 0x0a
        /*00ae*/ 	.short	(.L_33 - .L_32)
	.align		4
.L_32:
        /*00b0*/ 	.word	index@(.nv.constant0.triton_poi_fused__native_batch_norm_legit_no_training_add_15)
        /*00b4*/ 	.short	0x0210
        /*00b6*/ 	.short	0x003c


	//----- nvinfo : EIATTR_SW_WAR
	.align		4
.L_33:
        /*00b8*/ 	.byte	0x04, 0x36
        /*00ba*/ 	.short	(.L_35 - .L_34)
.L_34:
        /*00bc*/ 	.word	0x00000008
.L_35:


//--------------------- .nv.callgraph             --------------------------
	.section	.nv.callgraph,"",@"SHT_CUDA_CALLGRAPH"
	.align	4
	.sectionentsize	8
	.align		4
        /*0000*/ 	.word	0x00000000
	.align		4
        /*0004*/ 	.word	0xffffffff
	.align		4
        /*0008*/ 	.word	0x00000000
	.align		4
        /*000c*/ 	.word	0xfffffffe
	.align		4
        /*0010*/ 	.word	0x00000000
	.align		4
        /*0014*/ 	.word	0xfffffffd
	.align		4
        /*0018*/ 	.word	0x00000000
	.align		4
        /*001c*/ 	.word	0xfffffffc


//--------------------- .nv.constant4             --------------------------
	.section	.nv.constant4,"a",@progbits
	.align	8
	.align		8
.nv.constant4:
        /*0000*/ 	.dword	_$_str
	.align		8
        /*0008*/ 	.dword	_$_str_$_2


//--------------------- .text.triton_poi_fused__native_batch_norm_legit_no_training_add_15 --------------------------
	.section	.text.triton_poi_fused__native_batch_norm_legit_no_training_add_15,"ax",@progbits
	.align	128
        .global         triton_poi_fused__native_batch_norm_legit_no_training_add_15
        .type           triton_poi_fused__native_batch_norm_legit_no_training_add_15,@function
        .size           triton_poi_fused__native_batch_norm_legit_no_training_add_15,(.L_x_1 - triton_poi_fused__native_batch_norm_legit_no_training_add_15)
        .other          triton_poi_fused__native_batch_norm_legit_no_training_add_15,@"STO_CUDA_ENTRY STV_DEFAULT"
triton_poi_fused__native_batch_norm_legit_no_training_add_15:
.text.triton_poi_fused__native_batch_norm_legit_no_training_add_15:
[----:B------:R-:W-:Y:S01]  /*0000*/  LDC R1, c[0x0][0x28] ;  /* 0x00000a00ff017b82 */ /* 0x000fe20000000800 */
[----:B------:R-:W1:Y:S07]  /*0010*/  S2R R0, SR_TID.X ;  /* 0x0000000000007919 */ /* 0x000e6e0000002100 */
[----:B------:R-:W2:Y:S01]  /*0020*/  LDC.64 R8, c[0x0][0x228] ;  /* 0x00008a00ff087b82 */ /* 0x000ea20000000a00 */
[----:B------:R-:W-:Y:S01]  /*0030*/  ULDC.64 UR4, c[0x0][0x208] ;  /* 0x0000820000047ab9 */ /* 0x000fe20000000a00 */
[----:B------:R-:W3:Y:S06]  /*0040*/  S2R R3, SR_CTAID.X ;  /* 0x0000000000037919 */ /* 0x000eec0000002500 */
[----:B------:R-:W4:Y:S08]  /*0050*/  LDC.64 R6, c[0x0][0x220] ;  /* 0x00008800ff067b82 */ /* 0x000f300000000a00 */
[----:B------:R-:W5:Y:S08]  /*0060*/  LDC.64 R4, c[0x0][0x218] ;  /* 0x00008600ff047b82 */ /* 0x000f700000000a00 */
[----:B------:R-:W5:Y:S01]  /*0070*/  LDC.64 R10, c[0x0][0x230] ;  /* 0x00008c00ff0a7b82 */ /* 0x000f620000000a00 */
[----:B-1----:R-:W-:-:S07]  /*0080*/  LOP3.LUT R0, R0, 0x7f, RZ, 0xc0, !PT ;  /* 0x0000007f00007812 */ /* 0x002fce00078ec0ff */
[----:B------:R-:W1:Y:S01]  /*0090*/  LDC.64 R12, c[0x0][0x238] ;  /* 0x00008e00ff0c7b82 */ /* 0x000e620000000a00 */
[----:B---3--:R-:W-:Y:S02]  /*00a0*/  SHF.R.S32.HI R2, RZ, 0x18, R3 ;  /* 0x00000018ff027819 */ /* 0x008fe40000011403 */
[----:B------:R-:W-:Y:S02]  /*00b0*/  LEA R0, R3, R0, 0x7 ;  /* 0x0000000003007211 */ /* 0x000fe400078e38ff */
[----:B------:R-:W-:-:S04]  /*00c0*/  SGXT R3, R2, 0x1 ;  /* 0x000000010203781a */ /* 0x000fc80000000200 */
[----:B------:R-:W-:-:S04]  /*00d0*/  LEA.HI R3, R3, R0, RZ, 0x6 ;  /* 0x0000000003037211 */ /* 0x000fc800078f30ff */
[----:B------:R-:W-:-:S04]  /*00e0*/  LOP3.LUT R3, R3, 0xffffffc0, RZ, 0xc0, !PT ;  /* 0xffffffc003037812 */ /* 0x000fc800078ec0ff */
[----:B------:R-:W-:Y:S02]  /*00f0*/  IADD3 R15, R0, -R3, RZ ;  /* 0x80000003000f7210 */ /* 0x000fe40007ffe0ff */
[----:B------:R-:W3:Y:S03]  /*0100*/  LDC.64 R2, c[0x0][0x210] ;  /* 0x00008400ff027b82 */ /* 0x000ee60000000a00 */
[----:B--2---:R-:W-:-:S05]  /*0110*/  IMAD.WIDE R8, R15, 0x4, R8 ;  /* 0x000000040f087825 */ /* 0x004fca00078e0208 */
[----:B------:R1:W2:Y:S01]  /*0120*/  LDG.E.EL R16, desc[UR4][R8.64] ;  /* 0x0000000408107981 */ /* 0x0002a2000c2e1900 */
[----:B----4-:R-:W-:-:S04]  /*0130*/  IMAD.WIDE R6, R15, 0x4, R6 ;  /* 0x000000040f067825 */ /* 0x010fc800078e0206 */
[C---:B-----5:R-:W-:Y:S02]  /*0140*/  IMAD.WIDE R4, R0.reuse, 0x4, R4 ;  /* 0x0000000400047825 */ /* 0x060fe400078e0204 */
[----:B------:R4:W5:Y:S02]  /*0150*/  LDG.E.EL R7, desc[UR4][R6.64] ;  /* 0x0000000406077981 */ /* 0x000964000c2e1900 */
[C---:B0-----:R-:W-:Y:S02]  /*0160*/  IMAD.WIDE R10, R15.reuse, 0x4, R10 ;  /* 0x000000040f0a7825 */ /* 0x041fe400078e020a */
[----:B------:R0:W5:Y:S02]  /*0170*/  LDG.E R14, desc[UR4][R4.64] ;  /* 0x00000004040e7981 */ /* 0x000164000c1e1900 */
[----:B-1----:R-:W-:Y:S02]  /*0180*/  IMAD.WIDE R8, R15, 0x4, R12 ;  /* 0x000000040f087825 */ /* 0x002fe400078e020c */
[----:B------:R-:W5:Y:S02]  /*0190*/  LDG.E.EL R10, desc[UR4][R10.64] ;  /* 0x000000040a0a7981 */ /* 0x000f64000c2e1900 */
[----:B---3--:R-:W-:-:S02]  /*01a0*/  IMAD.WIDE R2, R0, 0x4, R2 ;  /* 0x0000000400027825 */ /* 0x008fc400078e0202 */
[----:B------:R-:W3:Y:S01]  /*01b0*/  LDG.E.EL R9, desc[UR4][R8.64] ;  /* 0x0000000408097981 */ /* 0x000ee2000c2e1900 */
[----:B----4-:R-:W-:Y:S01]  /*01c0*/  HFMA2.MMA R6, -RZ, RZ, 1.625, 0 ;  /* 0x3e800000ff067435 */ /* 0x010fe200000001ff */
[----:B0-----:R-:W0:Y:S02]  /*01d0*/  LDC.64 R4, c[0x0][0x240] ;  /* 0x00009000ff047b82 */ /* 0x001e240000000a00 */
[----:B------:R0:W4:Y:S02]  /*01e0*/  LDG.E R12, desc[UR4][R2.64] ;  /* 0x00000004020c7981 */ /* 0x000124000c1e1900 */
[----:B0-----:R-:W-:-:S04]  /*01f0*/  IMAD.WIDE R2, R0, 0x4, R4 ;  /* 0x0000000400027825 */ /* 0x001fc800078e0204 */
[----:B--2---:R-:W-:-:S04]  /*0200*/  FADD R16, R16, 9.9999997473787516356e-06 ;  /* 0x3727c5ac10107421 */ /* 0x004fc80000000000 */
[----:B------:R-:W0:Y:S02]  /*0210*/  MUFU.SQRT R13, R16 ;  /* 0x00000010000d7308 */ /* 0x000e240000002000 */
[C---:B0-----:R-:W-:Y:S02]  /*0220*/  FSETP.GT.AND P0, PT, R13.reuse, 8.50705917302346158658e+37, PT ;  /* 0x7e8000000d00780b */ /* 0x041fe40003f04000 */
[----:B------:R-:W-:-:S11]  /*0230*/  FSETP.GEU.AND P1, PT, R13, 1.175494350822287508e-38, PT ;  /* 0x008000000d00780b */ /* 0x000fd60003f2e000 */
[----:B------:R-:W-:-:S04]  /*0240*/  @P0 FMUL R13, R13, 0.25 ;  /* 0x3e8000000d0d0820 */ /* 0x000fc80000400000 */
[----:B------:R-:W-:-:S06]  /*0250*/  @!P1 FMUL R13, R13, 16777216 ;  /* 0x4b8000000d0d9820 */ /* 0x000fcc0000400000 */
[----:B------:R-:W0:Y:S01]  /*0260*/  MUFU.RCP R13, R13 ;  /* 0x0000000d000d7308 */ /* 0x000e220000001000 */
[----:B------:R-:W-:Y:S01]  /*0270*/  FSEL R6, R6, 1, P0 ;  /* 0x3f80000006067808 */ /* 0x000fe20000000000 */
[----:B-----5:R-:W-:-:S04]  /*0280*/  FADD R7, R14, -R7 ;  /* 0x800000070e077221 */ /* 0x020fc80000000000 */
[----:B------:R-:W-:-:S04]  /*0290*/  @!P1 FMUL R6, R6, 16777216 ;  /* 0x4b80000006069820 */ /* 0x000fc80000400000 */
[----:B0-----:R-:W-:-:S04]  /*02a0*/  FMUL R6, R13, R6 ;  /* 0x000000060d067220 */ /* 0x001fc80000400000 */
[----:B------:R-:W-:-:S04]  /*02b0*/  FMUL R6, R7, R6 ;  /* 0x0000000607067220 */ /* 0x000fc80000400000 */
[----:B---3--:R-:W-:-:S04]  /*02c0*/  FFMA R9, R10, R6, R9 ;  /* 0x000000060a097223 */ /* 0x008fc80000000009 */
[----:B----4-:R-:W-:-:S05]  /*02d0*/  FADD R9, R12, R9 ;  /* 0x000000090c097221 */ /* 0x010fca0000000000 */
[----:B------:R-:W-:Y:S01]  /*02e0*/  STG.E desc[UR4][R2.64], R9 ;  /* 0x0000000902007986 */ /* 0x000fe2000c101904 */
[----:B------:R-:W-:Y:S05]  /*02f0*/  EXIT ;  /* 0x000000000000794d */ /* 0x000fea0003800000 */
.L_x_0:
[----:B------:R-:W-:-:S00]  /*0300*/  BRA `(.L_x_0) ;  /* 0xfffffffc00fc7947 */ /* 0x000fc0000383ffff */
[----:B------:R-:W-:-:S00]  /*0310*/  NOP ;  /* 0x0000000000007918 */ /* 0x000fc00000000000 */
        /* <DEDUP_REMOVED lines=14> */
.L_x_1:


//--------------------- .nv.global.init           --------------------------
	.section	.nv.global.init,"aw",@progbits
.nv.global.init:
	.type		_$_str,@object
	.size		_$_str,(_$_str_$_2 - _$_str)
_$_str:
        /*0000*/ 	.byte	0x5f, 0x5f, 0x43, 0x55, 0x44, 0x41, 0x5f, 0x46, 0x54, 0x5a, 0x00
	.type		_$_str_$_2,@object
	.size		_$_str_$_2,(.L_1 - _$_str_$_2)
_$_str_$_2:
        /*000b*/ 	.byte	0x5f, 0x5f, 0x43, 0x55, 0x44, 0x41, 0x5f, 0x50, 0x52, 0x45, 0x43, 0x5f, 0x53, 0x51, 0x52, 0x54
        /*001b*/ 	.byte	0x00
.L_1:


//--------------------- .nv.constant0.triton_poi_fused__native_batch_norm_legit_no_training_add_15 --------------------------
	.section	.nv.constant0.triton_poi_fused__native_batch_norm_legit_no_training_add_15,"a",@progbits
	.sectionflags	@""
	.align	4
.nv.constant0.triton_poi_fused__native_batch_norm_legit_no_training_add_15:
	.zero		588
